	.headerflags	@"EF_CUDA_TEXMODE_UNIFIED EF_CUDA_64BIT_ADDRESS EF_CUDA_ACCELERATORS EF_CUDA_SM90 EF_CUDA_VIRTUAL_SM(EF_CUDA_SM90)"
	.elftype	@"ET_EXEC"


//--------------------- .nv.info                  --------------------------
	.section	.nv.info,"",@"SHT_CUDA_INFO"
	.align	4


	//----- nvinfo : EIATTR_REGCOUNT
	.align		4
        /*0000*/ 	.byte	0x04, 0x2f
        /*0002*/ 	.short	(.L_3 - .L_2)
	.align		4
.L_2:
        /*0004*/ 	.word	index@(triton_poi_fused__native_batch_norm_legit_no_training_relu_threshold_backward_0)
        /*0008*/ 	.word	0x00000016


	//----- nvinfo : EIATTR_MIN_STACK_SIZE
	.align		4
.L_3:
        /*000c*/ 	.byte	0x04, 0x12
        /*000e*/ 	.short	(.L_5 - .L_4)
	.align		4
.L_4:
        /*0010*/ 	.word	index@(triton_poi_fused__native_batch_norm_legit_no_training_relu_threshold_backward_0)
        /*0014*/ 	.word	0x00000000


	//----- nvinfo : EIATTR_FRAME_SIZE
	.align		4
.L_5:
        /*0018*/ 	.byte	0x04, 0x11
        /*001a*/ 	.short	(.L_7 - .L_6)
	.align		4
.L_6:
        /*001c*/ 	.word	index@(triton_poi_fused__native_batch_norm_legit_no_training_relu_threshold_backward_0)
        /*0020*/ 	.word	0x00000000


	//----- nvinfo : EIATTR_MIN_STACK_SIZE
	.align		4
.L_7:
        /*0024*/ 	.byte	0x04, 0x12
        /*0026*/ 	.short	(.L_9 - .L_8)
	.align		4
.L_8:
        /*0028*/ 	.word	index@(triton_poi_fused__native_batch_norm_legit_no_training_relu_threshold_backward_0)
        /*002c*/ 	.word	0x00000000
.L_9:


//--------------------- .nv.info.triton_poi_fused__native_batch_norm_legit_no_training_relu_threshold_backward_0 --------------------------
	.section	.nv.info.triton_poi_fused__native_batch_norm_legit_no_training_relu_threshold_backward_0,"",@"SHT_CUDA_INFO"
	.sectionflags	@""
	.align	4


	//----- nvinfo : EIATTR_CUDA_API_VERSION
	.align		4
        /*0000*/ 	.byte	0x04, 0x37
        /*0002*/ 	.short	(.L_11 - .L_10)
.L_10:
        /*0004*/ 	.word	0x0000007c


	//----- nvinfo : EIATTR_KPARAM_INFO
	.align		4
.L_11:
        /*0008*/ 	.byte	0x04, 0x17
        /*000a*/ 	.short	(.L_13 - .L_12)
.L_12:
        /*000c*/ 	.word	0x00000000
        /*0010*/ 	.short	0x0007
        /*0012*/ 	.short	0x0038
        /*0014*/ 	.byte	0x00, 0xf0, 0x11, 0x00


	//----- nvinfo : EIATTR_KPARAM_INFO
	.align		4
.L_13:
        /*0018*/ 	.byte	0x04, 0x17
        /*001a*/ 	.short	(.L_15 - .L_14)
.L_14:
        /*001c*/ 	.word	0x00000000
        /*0020*/ 	.short	0x0006
        /*0022*/ 	.short	0x0030
        /*0024*/ 	.byte	0x00, 0xf4, 0x21, 0x00


	//----- nvinfo : EIATTR_KPARAM_INFO
	.align		4
.L_15:
        /*0028*/ 	.byte	0x04, 0x17
        /*002a*/ 	.short	(.L_17 - .L_16)
.L_16:
        /*002c*/ 	.word	0x00000000
        /*0030*/ 	.short	0x0005
        /*0032*/ 	.short	0x0028
        /*0034*/ 	.byte	0x00, 0xf4, 0x21, 0x00


	//----- nvinfo : EIATTR_KPARAM_INFO
	.align		4
.L_17:
        /*0038*/ 	.byte	0x04, 0x17
        /*003a*/ 	.short	(.L_19 - .L_18)
.L_18:
        /*003c*/ 	.word	0x00000000
        /*0040*/ 	.short	0x0004
        /*0042*/ 	.short	0x0020
        /*0044*/ 	.byte	0x00, 0xf4, 0x21, 0x00


	//----- nvinfo : EIATTR_KPARAM_INFO
	.align		4
.L_19:
        /*0048*/ 	.byte	0x04, 0x17
        /*004a*/ 	.short	(.L_21 - .L_20)
.L_20:
        /*004c*/ 	.word	0x00000000
        /*0050*/ 	.short	0x0003
        /*0052*/ 	.short	0x0018
        /*0054*/ 	.byte	0x00, 0xf4, 0x21, 0x00


	//----- nvinfo : EIATTR_KPARAM_INFO
	.align		4
.L_21:
        /*0058*/ 	.byte	0x04, 0x17
        /*005a*/ 	.short	(.L_23 - .L_22)
.L_22:
        /*005c*/ 	.word	0x00000000
        /*0060*/ 	.short	0x0002
        /*0062*/ 	.short	0x0010
        /*0064*/ 	.byte	0x00, 0xf4, 0x21, 0x00


	//----- nvinfo : EIATTR_KPARAM_INFO
	.align		4
.L_23:
        /*0068*/ 	.byte	0x04, 0x17
        /*006a*/ 	.short	(.L_25 - .L_24)
.L_24:
        /*006c*/ 	.word	0x00000000
        /*0070*/ 	.short	0x0001
        /*0072*/ 	.short	0x0008
        /*0074*/ 	.byte	0x00, 0xf4, 0x21, 0x00


	//----- nvinfo : EIATTR_KPARAM_INFO
	.align		4
.L_25:
        /*0078*/ 	.byte	0x04, 0x17
        /*007a*/ 	.short	(.L_27 - .L_26)
.L_26:
        /*007c*/ 	.word	0x00000000
        /*0080*/ 	.short	0x0000
        /*0082*/ 	.short	0x0000
        /*0084*/ 	.byte	0x00, 0xf4, 0x21, 0x00


	//----- nvinfo : EIATTR_SPARSE_MMA_MASK
	.align		4
.L_27:
        /*0088*/ 	.byte	0x03, 0x50
        /*008a*/ 	.short	0x0000


	//----- nvinfo : EIATTR_MAXREG_COUNT
	.align		4
        /*008c*/ 	.byte	0x03, 0x1b
        /*008e*/ 	.short	0x00ff


	//----- nvinfo : EIATTR_EXIT_INSTR_OFFSETS
	.align		4
        /*0090*/ 	.byte	0x04, 0x1c
        /*0092*/ 	.short	(.L_29 - .L_28)


	//   ....[0]....
.L_28:
        /*0094*/ 	.word	0x00000510


	//   ....[1]....
        /*0098*/ 	.word	0x00000530


	//----- nvinfo : EIATTR_REQNTID
	.align		4
.L_29:
        /*009c*/ 	.byte	0x04, 0x10
        /*009e*/ 	.short	(.L_31 - .L_30)
.L_30:
        /*00a0*/ 	.word	0x00000080
        /*00a4*/ 	.word	0x00000001
        /*00a8*/ 	.word	0x00000001


	//----- nvinfo : EIATTR_CBANK_PARAM_SIZE
	.align		4
.L_31:
        /*00ac*/ 	.byte	0x03, 0x19
        /*00ae*/ 	.short	0x003c


	//----- nvinfo : EIATTR_PARAM_CBANK
	.align		4
        /*00b0*/ 	.byte	0x04, 0x0a
        /*00b2*/ 	.short	(.L_33 - .L_32)
	.align		4
.L_32:
        /*00b4*/ 	.word	index@(.nv.constant0.triton_poi_fused__native_batch_norm_legit_no_training_relu_threshold_backward_0)
        /*00b8*/ 	.short	0x0210
        /*00ba*/ 	.short	0x003c


	//----- nvinfo : EIATTR_SW_WAR
	.align		4
.L_33:
        /*00bc*/ 	.byte	0x04, 0x36
        /*00be*/ 	.short	(.L_35 - .L_34)
.L_34:
        /*00c0*/ 	.word	0x00000008
.L_35:


//--------------------- .nv.callgraph             --------------------------
	.section	.nv.callgraph,"",@"SHT_CUDA_CALLGRAPH"
	.align	4
	.sectionentsize	8
	.align		4
        /*0000*/ 	.word	0x00000000
	.align		4
        /*0004*/ 	.word	0xffffffff
	.align		4
        /*0008*/ 	.word	0x00000000
	.align		4
        /*000c*/ 	.word	0xfffffffe
	.align		4
        /*0010*/ 	.word	0x00000000
	.align		4
        /*0014*/ 	.word	0xfffffffd
	.align		4
        /*0018*/ 	.word	0x00000000
	.align		4
        /*001c*/ 	.word	0xfffffffc


//--------------------- .nv.constant4             --------------------------
	.section	.nv.constant4,"a",@progbits
	.align	8
	.align		8
.nv.constant4:
        /*0000*/ 	.dword	_$_str
	.align		8
        /*0008*/ 	.dword	_$_str_$_2


//--------------------- .text.triton_poi_fused__native_batch_norm_legit_no_training_relu_threshold_backward_0 --------------------------
	.section	.text.triton_poi_fused__native_batch_norm_legit_no_training_relu_threshold_backward_0,"ax",@progbits
	.align	128
        .global         triton_poi_fused__native_batch_norm_legit_no_training_relu_threshold_backward_0
        .type           triton_poi_fused__native_batch_norm_legit_no_training_relu_threshold_backward_0,@function
        .size           triton_poi_fused__native_batch_norm_legit_no_training_relu_threshold_backward_0,(.L_x_1 - triton_poi_fused__native_batch_norm_legit_no_training_relu_threshold_backward_0)
        .other          triton_poi_fused__native_batch_norm_legit_no_training_relu_threshold_backward_0,@"STO_CUDA_ENTRY STV_DEFAULT"
triton_poi_fused__native_batch_norm_legit_no_training_relu_threshold_backward_0:
.text.triton_poi_fused__native_batch_norm_legit_no_training_relu_threshold_backward_0:
[----:B------:R-:W0:Y:S01]  /*0000*/  LDC R1, c[0x0][0x28] ;  /* 0x00000a00ff017b82 */ /* 0x000e220000000800 */
[----:B------:R-:W1:Y:S07]  /*0010*/  S2R R0, SR_TID.X ;  /* 0x0000000000007919 */ /* 0x000e6e0000002100 */
[----:B------:R-:W2:Y:S01]  /*0020*/  LDC.64 R8, c[0x0][0x220] ;  /* 0x00008800ff087b82 */ /* 0x000ea20000000a00 */
[----:B------:R-:W-:Y:S01]  /*0030*/  ULDC.64 UR4, c[0x0][0x208] ;  /* 0x0000820000047ab9 */ /* 0x000fe20000000a00 */
[----:B------:R-:W3:Y:S06]  /*0040*/  S2R R5, SR_CTAID.X ;  /* 0x0000000000057919 */ /* 0x000eec0000002500 */
[----:B------:R-:W4:Y:S08]  /*0050*/  LDC.64 R16, c[0x0][0x218] ;  /* 0x00008600ff107b82 */ /* 0x000f300000000a00 */
[----:B------:R-:W5:Y:S08]  /*0060*/  LDC.64 R14, c[0x0][0x210] ;  /* 0x00008400ff0e7b82 */ /* 0x000f700000000a00 */
[----:B------:R-:W4:Y:S08]  /*0070*/  LDC.64 R10, c[0x0][0x228] ;  /* 0x00008a00ff0a7b82 */ /* 0x000f300000000a00 */
[----:B------:R-:W4:Y:S01]  /*0080*/  LDC.64 R18, c[0x0][0x230] ;  /* 0x00008c00ff127b82 */ /* 0x000f220000000a00 */
[----:B-1----:R-:W-:Y:S01]  /*0090*/  IMAD.SHL.U32 R0, R0, 0x2, RZ ;  /* 0x0000000200007824 */ /* 0x002fe200078e00ff */
[----:B------:R-:W-:-:S02]  /*00a0*/  CS2R R6, SRZ ;  /* 0x0000000000067805 */ /* 0x000fc4000001ff00 */
[----:B---3--:R-:W-:Y:S01]  /*00b0*/  SHF.R.S32.HI R3, RZ, 0x17, R5 ;  /* 0x00000017ff037819 */ /* 0x008fe20000011405 */
[----:B------:R-:W-:Y:S01]  /*00c0*/  ULDC.64 UR6, c[0x0][0x240] ;  /* 0x0000900000067ab9 */ /* 0x000fe20000000a00 */
[----:B------:R-:W-:Y:S02]  /*00d0*/  LOP3.LUT R0, R0, 0xfe, RZ, 0xc0, !PT ;  /* 0x000000fe00007812 */ /* 0x000fe400078ec0ff */
[----:B------:R-:W-:-:S03]  /*00e0*/  SGXT R3, R3, 0x1 ;  /* 0x000000010303781a */ /* 0x000fc60000000200 */
[----:B------:R-:W-:Y:S01]  /*00f0*/  IMAD R0, R5, 0x100, R0 ;  /* 0x0000010005007824 */ /* 0x000fe200078e0200 */
[----:B------:R-:W-:-:S04]  /*0100*/  CS2R R4, SRZ ;  /* 0x0000000000047805 */ /* 0x000fc8000001ff00 */
[----:B------:R-:W-:Y:S02]  /*0110*/  LEA.HI R3, R3, R0, RZ, 0x4 ;  /* 0x0000000003037211 */ /* 0x000fe400078f20ff */
[----:B------:R-:W-:Y:S02]  /*0120*/  ISETP.GE.AND P0, PT, R0, 0x100, PT ;  /* 0x000001000000780c */ /* 0x000fe40003f06270 */
[----:B------:R-:W-:-:S04]  /*0130*/  SHF.R.S32.HI R3, RZ, 0x4, R3 ;  /* 0x00000004ff037819 */ /* 0x000fc80000011403 */
[----:B------:R-:W-:-:S04]  /*0140*/  LEA.HI R2, R3, R3, RZ, 0x2 ;  /* 0x0000000303027211 */ /* 0x000fc800078f10ff */
[----:B------:R-:W-:-:S05]  /*0150*/  LOP3.LUT R2, R2, 0xfffffffc, RZ, 0xc0, !PT ;  /* 0xfffffffc02027812 */ /* 0x000fca00078ec0ff */
[----:B------:R-:W-:-:S04]  /*0160*/  IMAD.IADD R13, R3, 0x1, -R2 ;  /* 0x00000001030d7824 */ /* 0x000fc800078e0a02 */
[----:B--2---:R-:W-:-:S05]  /*0170*/  IMAD.WIDE R8, R13, 0x4, R8 ;  /* 0x000000040d087825 */ /* 0x004fca00078e0208 */
[----:B------:R-:W2:Y:S04]  /*0180*/  @!P0 LDG.E.EL R4, desc[UR4][R8.64] ;  /* 0x0000000408048981 */ /* 0x000ea8000c2e1900 */
[----:B------:R1:W3:Y:S01]  /*0190*/  @!P0 LDG.E.EL R5, desc[UR4][R8.64] ;  /* 0x0000000408058981 */ /* 0x0002e2000c2e1900 */
[----:B------:R-:W-:Y:S01]  /*01a0*/  CS2R R2, SRZ ;  /* 0x0000000000027805 */ /* 0x000fe2000001ff00 */
[----:B----4-:R-:W-:-:S04]  /*01b0*/  IMAD.WIDE R16, R13, 0x4, R16 ;  /* 0x000000040d107825 */ /* 0x010fc800078e0210 */
[----:B-----5:R-:W-:Y:S01]  /*01c0*/  IMAD.WIDE R14, R0, 0x4, R14 ;  /* 0x00000004000e7825 */ /* 0x020fe200078e020e */
[----:B------:R-:W4:Y:S03]  /*01d0*/  @!P0 LDG.E.EL R7, desc[UR4][R16.64] ;  /* 0x0000000410078981 */ /* 0x000f26000c2e1900 */
[C---:B01----:R-:W-:Y:S01]  /*01e0*/  IMAD.WIDE R8, R13.reuse, 0x4, R10 ;  /* 0x000000040d087825 */ /* 0x043fe200078e020a */
[----:B------:R-:W5:Y:S01]  /*01f0*/  @!P0 LDG.E.EL R6, desc[UR4][R16.64] ;  /* 0x0000000410068981 */ /* 0x000f62000c2e1900 */
[----:B------:R-:W-:Y:S02]  /*0200*/  CS2R R10, SRZ ;  /* 0x00000000000a7805 */ /* 0x000fe4000001ff00 */
[----:B------:R-:W-:Y:S01]  /*0210*/  IMAD.WIDE R18, R13, 0x4, R18 ;  /* 0x000000040d127825 */ /* 0x000fe200078e0212 */
[----:B------:R-:W5:Y:S01]  /*0220*/  @!P0 LDG.E.64 R2, desc[UR4][R14.64] ;  /* 0x000000040e028981 */ /* 0x000f62000c1e1b00 */
[----:B------:R-:W-:-:S03]  /*0230*/  CS2R R12, SRZ ;  /* 0x00000000000c7805 */ /* 0x000fc6000001ff00 */
[----:B------:R-:W4:Y:S04]  /*0240*/  @!P0 LDG.E.EL R11, desc[UR4][R18.64] ;  /* 0x00000004120b8981 */ /* 0x000f28000c2e1900 */
[----:B------:R-:W4:Y:S04]  /*0250*/  @!P0 LDG.E.EL R13, desc[UR4][R8.64] ;  /* 0x00000004080d8981 */ /* 0x000f28000c2e1900 */
[----:B------:R0:W4:Y:S04]  /*0260*/  @!P0 LDG.E.EL R12, desc[UR4][R8.64] ;  /* 0x00000004080c8981 */ /* 0x000128000c2e1900 */
[----:B------:R-:W4:Y:S01]  /*0270*/  @!P0 LDG.E.EL R10, desc[UR4][R18.64] ;  /* 0x00000004120a8981 */ /* 0x000f22000c2e1900 */
[----:B0-----:R-:W-:-:S02]  /*0280*/  IMAD.MOV.U32 R9, RZ, RZ, 0x3e800000 ;  /* 0x3e800000ff097424 */ /* 0x001fc400078e00ff */
[----:B--2---:R-:W-:Y:S01]  /*0290*/  FADD R4, R4, 0.0010000000474974513054 ;  /* 0x3a83126f04047421 */ /* 0x004fe20000000000 */
[----:B---3--:R-:W-:-:S03]  /*02a0*/  FADD R5, R5, 0.0010000000474974513054 ;  /* 0x3a83126f05057421 */ /* 0x008fc60000000000 */
[----:B------:R-:W0:Y:S08]  /*02b0*/  MUFU.SQRT R16, R4 ;  /* 0x0000000400107308 */ /* 0x000e300000002000 */
[----:B------:R-:W1:Y:S01]  /*02c0*/  MUFU.SQRT R14, R5 ;  /* 0x00000005000e7308 */ /* 0x000e620000002000 */
[C---:B0-----:R-:W-:Y:S02]  /*02d0*/  FSETP.GT.AND P1, PT, R16.reuse, 8.50705917302346158658e+37, PT ;  /* 0x7e8000001000780b */ /* 0x041fe40003f24000 */
[----:B------:R-:W-:-:S02]  /*02e0*/  FSETP.GEU.AND P3, PT, R16, 1.175494350822287508e-38, PT ;  /* 0x008000001000780b */ /* 0x000fc40003f6e000 */
[C---:B-1----:R-:W-:Y:S02]  /*02f0*/  FSETP.GT.AND P2, PT, R14.reuse, 8.50705917302346158658e+37, PT ;  /* 0x7e8000000e00780b */ /* 0x042fe40003f44000 */
[----:B------:R-:W-:-:S07]  /*0300*/  FSETP.GEU.AND P4, PT, R14, 1.175494350822287508e-38, PT ;  /* 0x008000000e00780b */ /* 0x000fce0003f8e000 */
[----:B------:R-:W-:-:S04]  /*0310*/  @P1 FMUL R16, R16, 0.25 ;  /* 0x3e80000010101820 */ /* 0x000fc80000400000 */
[----:B------:R-:W-:Y:S01]  /*0320*/  @!P3 FMUL R16, R16, 16777216 ;  /* 0x4b8000001010b820 */ /* 0x000fe20000400000 */
[----:B------:R-:W-:-:S04]  /*0330*/  @P2 FMUL R14, R14, 0.25 ;  /* 0x3e8000000e0e2820 */ /* 0x000fc80000400000 */
[----:B------:R-:W-:Y:S01]  /*0340*/  @!P4 FMUL R14, R14, 16777216 ;  /* 0x4b8000000e0ec820 */ /* 0x000fe20000400000 */
[----:B------:R-:W0:Y:S01]  /*0350*/  MUFU.RCP R16, R16 ;  /* 0x0000001000107308 */ /* 0x000e220000001000 */
[----:B------:R-:W-:-:S07]  /*0360*/  FSEL R5, R9, 1, P1 ;  /* 0x3f80000009057808 */ /* 0x000fce0000800000 */
[----:B------:R-:W1:Y:S01]  /*0370*/  MUFU.RCP R14, R14 ;  /* 0x0000000e000e7308 */ /* 0x000e620000001000 */
[----:B------:R-:W-:Y:S01]  /*0380*/  FSEL R9, R9, 1, P2 ;  /* 0x3f80000009097808 */ /* 0x000fe20001000000 */
[----:B------:R-:W-:-:S04]  /*0390*/  @!P3 FMUL R5, R5, 16777216 ;  /* 0x4b8000000505b820 */ /* 0x000fc80000400000 */
[----:B------:R-:W-:Y:S01]  /*03a0*/  @!P4 FMUL R9, R9, 16777216 ;  /* 0x4b8000000909c820 */ /* 0x000fe20000400000 */
[----:B0-----:R-:W-:Y:S02]  /*03b0*/  FMUL R8, R16, R5 ;  /* 0x0000000510087220 */ /* 0x001fe40000400000 */
[----:B------:R-:W0:Y:S01]  /*03c0*/  LDC.64 R4, c[0x0][0x238] ;  /* 0x00008e00ff047b82 */ /* 0x000e220000000a00 */
[----:B-----5:R-:W-:Y:S01]  /*03d0*/  FADD R6, -R6, R3 ;  /* 0x0000000306067221 */ /* 0x020fe20000000100 */
[----:B----4-:R-:W-:Y:S01]  /*03e0*/  FADD R7, -R7, R2 ;  /* 0x0000000207077221 */ /* 0x010fe20000000100 */
[----:B-1----:R-:W-:-:S03]  /*03f0*/  FMUL R9, R14, R9 ;  /* 0x000000090e097220 */ /* 0x002fc60000400000 */
[----:B------:R-:W-:Y:S01]  /*0400*/  FMUL R7, R8, R7 ;  /* 0x0000000708077220 */ /* 0x000fe20000400000 */
[----:B------:R-:W-:-:S03]  /*0410*/  FMUL R6, R9, R6 ;  /* 0x0000000609067220 */ /* 0x000fc60000400000 */
[----:B------:R-:W-:Y:S01]  /*0420*/  FFMA R7, R7, R13, R10 ;  /* 0x0000000d07077223 */ /* 0x000fe2000000000a */
[----:B------:R-:W-:-:S04]  /*0430*/  FFMA R6, R6, R12, R11 ;  /* 0x0000000c06067223 */ /* 0x000fc8000000000b */
[C---:B------:R-:W-:Y:S02]  /*0440*/  FSETP.GEU.AND P2, PT, R7.reuse, RZ, PT ;  /* 0x000000ff0700720b */ /* 0x040fe40003f4e000 */
[C---:B------:R-:W-:Y:S02]  /*0450*/  FSETP.GEU.AND P1, PT, R6.reuse, RZ, PT ;  /* 0x000000ff0600720b */ /* 0x040fe40003f2e000 */
[----:B------:R-:W-:Y:S02]  /*0460*/  FSEL R8, R7, RZ, P2 ;  /* 0x000000ff07087208 */ /* 0x000fe40001000000 */
[----:B------:R-:W-:Y:S01]  /*0470*/  FSEL R9, R6, RZ, P1 ;  /* 0x000000ff06097208 */ /* 0x000fe20000800000 */
[----:B0-----:R-:W-:Y:S01]  /*0480*/  IMAD.WIDE R4, R0, 0x4, R4 ;  /* 0x0000000400047825 */ /* 0x001fe200078e0204 */
[----:B------:R-:W-:Y:S02]  /*0490*/  FSETP.GTU.AND P3, PT, R8, RZ, PT ;  /* 0x000000ff0800720b */ /* 0x000fe40003f6c000 */
[----:B------:R-:W-:-:S02]  /*04a0*/  FSETP.GTU.AND P2, PT, R9, RZ, PT ;  /* 0x000000ff0900720b */ /* 0x000fc40003f4c000 */
[----:B------:R-:W-:Y:S02]  /*04b0*/  IADD3 R2, P1, R0, UR6, RZ ;  /* 0x0000000600027c10 */ /* 0x000fe4000ff3e0ff */
[----:B------:R-:W-:Y:S02]  /*04c0*/  SEL R7, RZ, 0x100, P2 ;  /* 0x00000100ff077807 */ /* 0x000fe40001000000 */
[----:B------:R-:W-:Y:S01]  /*04d0*/  SEL R6, RZ, 0x1, P3 ;  /* 0x00000001ff067807 */ /* 0x000fe20001800000 */
[----:B------:R0:W-:Y:S01]  /*04e0*/  @!P0 STG.E.64 desc[UR4][R4.64], R8 ;  /* 0x0000000804008986 */ /* 0x0001e2000c101b04 */
[----:B------:R-:W-:-:S03]  /*04f0*/  LEA.HI.X.SX32 R3, R0, UR7, 0x1, P1 ;  /* 0x0000000700037c11 */ /* 0x000fc600088f0eff */
[----:B------:R-:W-:Y:S01]  /*0500*/  IMAD.IADD R7, R6, 0x1, R7 ;  /* 0x0000000106077824 */ /* 0x000fe200078e0207 */
[----:B0-----:R-:W-:Y:S06]  /*0510*/  @P0 EXIT ;  /* 0x000000000000094d */ /* 0x001fec0003800000 */
[----:B------:R-:W-:Y:S01]  /*0520*/  STG.E.U16 desc[UR4][R2.64], R7 ;  /* 0x0000000702007986 */ /* 0x000fe2000c101504 */
[----:B------:R-:W-:Y:S05]  /*0530*/  EXIT ;  /* 0x000000000000794d */ /* 0x000fea0003800000 */
.L_x_0:
[----:B------:R-:W-:-:S00]  /*0540*/  BRA `(.L_x_0) ;  /* 0xfffffffc00fc7947 */ /* 0x000fc0000383ffff */
[----:B------:R-:W-:-:S00]  /*0550*/  NOP ;  /* 0x0000000000007918 */ /* 0x000fc00000000000 */
        /* <DEDUP_REMOVED lines=10> */
.L_x_1:


//--------------------- .nv.global.init           --------------------------
	.section	.nv.global.init,"aw",@progbits
.nv.global.init:
	.type		_$_str,@object
	.size		_$_str,(_$_str_$_2 - _$_str)
_$_str:
        /*0000*/ 	.byte	0x5f, 0x5f, 0x43, 0x55, 0x44, 0x41, 0x5f, 0x46, 0x54, 0x5a, 0x00
	.type		_$_str_$_2,@object
	.size		_$_str_$_2,(.L_1 - _$_str_$_2)
_$_str_$_2:
        /*000b*/ 	.byte	0x5f, 0x5f, 0x43, 0x55, 0x44, 0x41, 0x5f, 0x50, 0x52, 0x45, 0x43, 0x5f, 0x53, 0x51, 0x52, 0x54
        /*001b*/ 	.byte	0x00
.L_1:


//--------------------- .nv.constant0.triton_poi_fused__native_batch_norm_legit_no_training_relu_threshold_backward_0 --------------------------
	.section	.nv.constant0.triton_poi_fused__native_batch_norm_legit_no_training_relu_threshold_backward_0,"a",@progbits
	.sectionflags	@""
	.align	4
.nv.constant0.triton_poi_fused__native_batch_norm_legit_no_training_relu_threshold_backward_0:
	.zero		588
